	.headerflags	@"EF_CUDA_TEXMODE_UNIFIED EF_CUDA_64BIT_ADDRESS EF_CUDA_ACCELERATORS EF_CUDA_SM90 EF_CUDA_VIRTUAL_SM(EF_CUDA_SM90)"
	.elftype	@"ET_EXEC"


//--------------------- .nv.info                  --------------------------
	.section	.nv.info,"",@"SHT_CUDA_INFO"
	.align	4


	//----- nvinfo : EIATTR_REGCOUNT
	.align		4
        /*0000*/ 	.byte	0x04, 0x2f
        /*0002*/ 	.short	(.L_1 - .L_0)
	.align		4
.L_0:
        /*0004*/ 	.word	index@(triton_poi_fused_im2col_0)
        /*0008*/ 	.word	0x0000000e


	//----- nvinfo : EIATTR_MIN_STACK_SIZE
	.align		4
.L_1:
        /*000c*/ 	.byte	0x04, 0x12
        /*000e*/ 	.short	(.L_3 - .L_2)
	.align		4
.L_2:
        /*0010*/ 	.word	index@(triton_poi_fused_im2col_0)
        /*0014*/ 	.word	0x00000000


	//----- nvinfo : EIATTR_FRAME_SIZE
	.align		4
.L_3:
        /*0018*/ 	.byte	0x04, 0x11
        /*001a*/ 	.short	(.L_5 - .L_4)
	.align		4
.L_4:
        /*001c*/ 	.word	index@(triton_poi_fused_im2col_0)
        /*0020*/ 	.word	0x00000000


	//----- nvinfo : EIATTR_MIN_STACK_SIZE
	.align		4
.L_5:
        /*0024*/ 	.byte	0x04, 0x12
        /*0026*/ 	.short	(.L_7 - .L_6)
	.align		4
.L_6:
        /*0028*/ 	.word	index@(triton_poi_fused_im2col_0)
        /*002c*/ 	.word	0x00000000
.L_7:


//--------------------- .nv.info.triton_poi_fused_im2col_0 --------------------------
	.section	.nv.info.triton_poi_fused_im2col_0,"",@"SHT_CUDA_INFO"
	.sectionflags	@""
	.align	4


	//----- nvinfo : EIATTR_CUDA_API_VERSION
	.align		4
        /*0000*/ 	.byte	0x04, 0x37
        /*0002*/ 	.short	(.L_9 - .L_8)
.L_8:
        /*0004*/ 	.word	0x0000007c


	//----- nvinfo : EIATTR_KPARAM_INFO
	.align		4
.L_9:
        /*0008*/ 	.byte	0x04, 0x17
        /*000a*/ 	.short	(.L_11 - .L_10)
.L_10:
        /*000c*/ 	.word	0x00000000
        /*0010*/ 	.short	0x0002
        /*0012*/ 	.short	0x0010
        /*0014*/ 	.byte	0x00, 0xf0, 0x11, 0x00


	//----- nvinfo : EIATTR_KPARAM_INFO
	.align		4
.L_11:
        /*0018*/ 	.byte	0x04, 0x17
        /*001a*/ 	.short	(.L_13 - .L_12)
.L_12:
        /*001c*/ 	.word	0x00000000
        /*0020*/ 	.short	0x0001
        /*0022*/ 	.short	0x0008
        /*0024*/ 	.byte	0x00, 0xf4, 0x21, 0x00


	//----- nvinfo : EIATTR_KPARAM_INFO
	.align		4
.L_13:
        /*0028*/ 	.byte	0x04, 0x17
        /*002a*/ 	.short	(.L_15 - .L_14)
.L_14:
        /*002c*/ 	.word	0x00000000
        /*0030*/ 	.short	0x0000
        /*0032*/ 	.short	0x0000
        /*0034*/ 	.byte	0x00, 0xf4, 0x21, 0x00


	//----- nvinfo : EIATTR_SPARSE_MMA_MASK
	.align		4
.L_15:
        /*0038*/ 	.byte	0x03, 0x50
        /*003a*/ 	.short	0x0000


	//----- nvinfo : EIATTR_MAXREG_COUNT
	.align		4
        /*003c*/ 	.byte	0x03, 0x1b
        /*003e*/ 	.short	0x00ff


	//----- nvinfo : EIATTR_EXIT_INSTR_OFFSETS
	.align		4
        /*0040*/ 	.byte	0x04, 0x1c
        /*0042*/ 	.short	(.L_17 - .L_16)


	//   ....[0]....
.L_16:
        /*0044*/ 	.word	0x00000350


	//   ....[1]....
        /*0048*/ 	.word	0x00000370


	//----- nvinfo : EIATTR_REQNTID
	.align		4
.L_17:
        /*004c*/ 	.byte	0x04, 0x10
        /*004e*/ 	.short	(.L_19 - .L_18)
.L_18:
        /*0050*/ 	.word	0x00000080
        /*0054*/ 	.word	0x00000001
        /*0058*/ 	.word	0x00000001


	//----- nvinfo : EIATTR_CBANK_PARAM_SIZE
	.align		4
.L_19:
        /*005c*/ 	.byte	0x03, 0x19
        /*005e*/ 	.short	0x0014


	//----- nvinfo : EIATTR_PARAM_CBANK
	.align		4
        /*0060*/ 	.byte	0x04, 0x0a
        /*0062*/ 	.short	(.L_21 - .L_20)
	.align		4
.L_20:
        /*0064*/ 	.word	index@(.nv.constant0.triton_poi_fused_im2col_0)
        /*0068*/ 	.short	0x0210
        /*006a*/ 	.short	0x0014


	//----- nvinfo : EIATTR_SW_WAR
	.align		4
.L_21:
        /*006c*/ 	.byte	0x04, 0x36
        /*006e*/ 	.short	(.L_23 - .L_22)
.L_22:
        /*0070*/ 	.word	0x00000008
.L_23:


//--------------------- .nv.callgraph             --------------------------
	.section	.nv.callgraph,"",@"SHT_CUDA_CALLGRAPH"
	.align	4
	.sectionentsize	8
	.align		4
        /*0000*/ 	.word	0x00000000
	.align		4
        /*0004*/ 	.word	0xffffffff
	.align		4
        /*0008*/ 	.word	0x00000000
	.align		4
        /*000c*/ 	.word	0xfffffffe
	.align		4
        /*0010*/ 	.word	0x00000000
	.align		4
        /*0014*/ 	.word	0xfffffffd
	.align		4
        /*0018*/ 	.word	0x00000000
	.align		4
        /*001c*/ 	.word	0xfffffffc


//--------------------- .text.triton_poi_fused_im2col_0 --------------------------
	.section	.text.triton_poi_fused_im2col_0,"ax",@progbits
	.align	128
        .global         triton_poi_fused_im2col_0
        .type           triton_poi_fused_im2col_0,@function
        .size           triton_poi_fused_im2col_0,(.L_x_1 - triton_poi_fused_im2col_0)
        .other          triton_poi_fused_im2col_0,@"STO_CUDA_ENTRY STV_DEFAULT"
triton_poi_fused_im2col_0:
.text.triton_poi_fused_im2col_0:
[----:B------:R-:W0:Y:S02]  /*0000*/  LDC R1, c[0x0][0x28] ;  /* 0x00000a00ff017b82 */ /* 0x000e240000000800 */
[----:B------:R-:W1:Y:S01]  /*0010*/  S2R R0, SR_TID.X ;  /* 0x0000000000007919 */ /* 0x000e620000002100 */
[----:B------:R-:W-:Y:S01]  /*0020*/  ULDC.64 UR4, c[0x0][0x210] ;  /* 0x0000840000047ab9 */ /* 0x000fe20000000a00 */
[----:B------:R-:W2:Y:S01]  /*0030*/  S2R R3, SR_CTAID.X ;  /* 0x0000000000037919 */ /* 0x000ea20000002500 */
[----:B-1----:R-:W-:-:S05]  /*0040*/  IMAD.SHL.U32 R0, R0, 0x2, RZ ;  /* 0x0000000200007824 */ /* 0x002fca00078e00ff */
[----:B------:R-:W-:-:S05]  /*0050*/  LOP3.LUT R0, R0, 0xfe, RZ, 0xc0, !PT ;  /* 0x000000fe00007812 */ /* 0x000fca00078ec0ff */
[----:B--2---:R-:W-:-:S04]  /*0060*/  IMAD R0, R3, 0x100, R0 ;  /* 0x0000010003007824 */ /* 0x004fc800078e0200 */
[C---:B------:R-:W-:Y:S01]  /*0070*/  IMAD.HI R2, R0.reuse, 0x66666667, RZ ;  /* 0x6666666700027827 */ /* 0x040fe200078e02ff */
[----:B------:R-:W-:-:S04]  /*0080*/  ISETP.GE.AND P0, PT, R0, 0x640, PT ;  /* 0x000006400000780c */ /* 0x000fc80003f06270 */
[----:B------:R-:W-:-:S04]  /*0090*/  SHF.R.U32.HI R3, RZ, 0x1f, R2 ;  /* 0x0000001fff037819 */ /* 0x000fc80000011602 */
[----:B------:R-:W-:Y:S01]  /*00a0*/  LEA.HI.SX32 R3, R2, R3, 0x1e ;  /* 0x0000000302037211 */ /* 0x000fe200078ff2ff */
[----:B------:R-:W-:-:S04]  /*00b0*/  VIADD R2, R0, 0x1 ;  /* 0x0000000100027836 */ /* 0x000fc80000000000 */
[----:B------:R-:W-:-:S04]  /*00c0*/  IMAD.HI R4, R3, 0x66666667, RZ ;  /* 0x6666666703047827 */ /* 0x000fc800078e02ff */
[----:B------:R-:W-:Y:S01]  /*00d0*/  IMAD.HI R7, R2, 0x66666667, RZ ;  /* 0x6666666702077827 */ /* 0x000fe200078e02ff */
[----:B------:R-:W-:-:S04]  /*00e0*/  SHF.R.U32.HI R5, RZ, 0x1f, R4 ;  /* 0x0000001fff057819 */ /* 0x000fc80000011604 */
[----:B------:R-:W-:Y:S02]  /*00f0*/  SHF.R.U32.HI R8, RZ, 0x1f, R7 ;  /* 0x0000001fff087819 */ /* 0x000fe40000011607 */
[----:B------:R-:W-:Y:S01]  /*0100*/  LEA.HI.SX32 R6, R4, R5, 0x1e ;  /* 0x0000000504067211 */ /* 0x000fe200078ff2ff */
[----:B------:R-:W-:Y:S01]  /*0110*/  IMAD.HI R5, R0, 0x51eb851f, RZ ;  /* 0x51eb851f00057827 */ /* 0x000fe200078e02ff */
[----:B------:R-:W-:-:S03]  /*0120*/  LEA.HI.SX32 R7, R7, R8, 0x1e ;  /* 0x0000000807077211 */ /* 0x000fc600078ff2ff */
[----:B------:R-:W-:Y:S02]  /*0130*/  IMAD R4, R3, -0xa, R0 ;  /* 0xfffffff603047824 */ /* 0x000fe400078e0200 */
[----:B------:R-:W-:Y:S01]  /*0140*/  IMAD R7, R7, -0xa, R2 ;  /* 0xfffffff607077824 */ /* 0x000fe200078e0202 */
[----:B------:R-:W-:Y:S01]  /*0150*/  SHF.R.U32.HI R2, RZ, 0x1f, R5 ;  /* 0x0000001fff027819 */ /* 0x000fe20000011605 */
[----:B------:R-:W-:Y:S02]  /*0160*/  IMAD R6, R6, -0xa, R3 ;  /* 0xfffffff606067824 */ /* 0x000fe400078e0203 */
[----:B------:R-:W-:Y:S01]  /*0170*/  VIADD R3, R4, 0xfffffffd ;  /* 0xfffffffd04037836 */ /* 0x000fe20000000000 */
[----:B------:R-:W-:Y:S01]  /*0180*/  LEA.HI.SX32 R2, R5, R2, 0x1b ;  /* 0x0000000205027211 */ /* 0x000fe200078fdaff */
[----:B------:R-:W-:Y:S02]  /*0190*/  VIADD R8, R6, 0xfffffffd ;  /* 0xfffffffd06087836 */ /* 0x000fe40000000000 */
[----:B------:R-:W-:-:S02]  /*01a0*/  VIADD R9, R7, 0xfffffffd ;  /* 0xfffffffd07097836 */ /* 0x000fc40000000000 */
[----:B------:R-:W-:Y:S01]  /*01b0*/  IMAD.SHL.U32 R5, R2, 0x10, RZ ;  /* 0x0000001002057824 */ /* 0x000fe200078e00ff */
[----:B------:R-:W-:Y:S01]  /*01c0*/  LOP3.LUT R3, R8, R3, RZ, 0xfc, !PT ;  /* 0x0000000308037212 */ /* 0x000fe200078efcff */
[----:B------:R-:W-:Y:S01]  /*01d0*/  IMAD.SHL.U32 R6, R6, 0x4, RZ ;  /* 0x0000000406067824 */ /* 0x000fe200078e00ff */
[----:B------:R-:W-:Y:S02]  /*01e0*/  LOP3.LUT R9, R8, R9, RZ, 0xfc, !PT ;  /* 0x0000000908097212 */ /* 0x000fe400078efcff */
[----:B------:R-:W-:Y:S02]  /*01f0*/  ISETP.LT.U32.AND P1, PT, R3, 0x4, !P0 ;  /* 0x000000040300780c */ /* 0x000fe40004721070 */
[CCC-:B------:R-:W-:Y:S02]  /*0200*/  IADD3 R8, P3, P4, R6.reuse, R5.reuse, R4.reuse ;  /* 0x0000000506087210 */ /* 0x1c0fe40007c7e004 */
[----:B------:R-:W-:Y:S02]  /*0210*/  IADD3 R2, P5, P6, R6, R5, R7 ;  /* 0x0000000506027210 */ /* 0x000fe40007ebe007 */
[----:B------:R-:W-:-:S02]  /*0220*/  SHF.R.S32.HI R3, RZ, 0x1f, R4 ;  /* 0x0000001fff037819 */ /* 0x000fc40000011404 */
[----:B------:R-:W-:Y:S02]  /*0230*/  SHF.R.S32.HI R11, RZ, 0x1f, R5 ;  /* 0x0000001fff0b7819 */ /* 0x000fe40000011405 */
[----:B------:R-:W-:Y:S02]  /*0240*/  SHF.R.S32.HI R6, RZ, 0x1f, R6 ;  /* 0x0000001fff067819 */ /* 0x000fe40000011406 */
[----:B------:R-:W-:Y:S02]  /*0250*/  SHF.R.S32.HI R7, RZ, 0x1f, R7 ;  /* 0x0000001fff077819 */ /* 0x000fe40000011407 */
[----:B------:R-:W-:Y:S02]  /*0260*/  ISETP.LT.U32.AND P2, PT, R9, 0x4, !P0 ;  /* 0x000000040900780c */ /* 0x000fe40004741070 */
[----:B------:R-:W-:Y:S02]  /*0270*/  IADD3.X R3, R6, R11, R3, P3, P4 ;  /* 0x0000000b06037210 */ /* 0x000fe40001fe8403 */
[----:B------:R-:W-:-:S02]  /*0280*/  LEA R4, P3, R8, UR4, 0x2 ;  /* 0x0000000408047c11 */ /* 0x000fc4000f8610ff */
[----:B------:R-:W-:Y:S02]  /*0290*/  IADD3.X R7, R6, R11, R7, P5, P6 ;  /* 0x0000000b06077210 */ /* 0x000fe40002fec407 */
[----:B------:R-:W-:Y:S02]  /*02a0*/  LEA R6, P4, R2, UR4, 0x2 ;  /* 0x0000000402067c11 */ /* 0x000fe4000f8810ff */
[----:B------:R-:W-:Y:S02]  /*02b0*/  LEA.HI.X R5, R8, UR5, R3, 0x2, P3 ;  /* 0x0000000508057c11 */ /* 0x000fe400098f1403 */
[----:B------:R-:W-:Y:S02]  /*02c0*/  CS2R R8, SRZ ;  /* 0x0000000000087805 */ /* 0x000fe4000001ff00 */
[----:B------:R-:W-:Y:S01]  /*02d0*/  LEA.HI.X R7, R2, UR5, R7, 0x2, P4 ;  /* 0x0000000502077c11 */ /* 0x000fe2000a0f1407 */
[----:B------:R-:W-:Y:S01]  /*02e0*/  ULDC.64 UR4, c[0x0][0x208] ;  /* 0x0000820000047ab9 */ /* 0x000fe20000000a00 */
[----:B------:R-:W1:Y:S02]  /*02f0*/  LDC.64 R2, c[0x0][0x218] ;  /* 0x00008600ff027b82 */ /* 0x000e640000000a00 */
[----:B------:R-:W2:Y:S04]  /*0300*/  @P1 LDG.E R8, desc[UR4][R4.64+-0x3c] ;  /* 0xffffc40404081981 */ /* 0x000ea8000c1e1900 */
[----:B------:R-:W3:Y:S01]  /*0310*/  @P2 LDG.E R9, desc[UR4][R6.64+-0x3c] ;  /* 0xffffc40406092981 */ /* 0x000ee2000c1e1900 */
[----:B-1----:R-:W-:Y:S01]  /*0320*/  IMAD.WIDE R2, R0, 0x4, R2 ;  /* 0x0000000400027825 */ /* 0x002fe200078e0202 */
[----:B--2---:R-:W-:-:S02]  /*0330*/  SEL R8, R8, RZ, P1 ;  /* 0x000000ff08087207 */ /* 0x004fc40000800000 */
[----:B---3--:R-:W-:Y:S01]  /*0340*/  SEL R9, R9, RZ, P2 ;  /* 0x000000ff09097207 */ /* 0x008fe20001000000 */
[----:B------:R-:W-:Y:S06]  /*0350*/  @P0 EXIT ;  /* 0x000000000000094d */ /* 0x000fec0003800000 */
[----:B------:R-:W-:Y:S01]  /*0360*/  STG.E.64 desc[UR4][R2.64], R8 ;  /* 0x0000000802007986 */ /* 0x000fe2000c101b04 */
[----:B------:R-:W-:Y:S05]  /*0370*/  EXIT ;  /* 0x000000000000794d */ /* 0x000fea0003800000 */
.L_x_0:
[----:B------:R-:W-:-:S00]  /*0380*/  BRA `(.L_x_0) ;  /* 0xfffffffc00fc7947 */ /* 0x000fc0000383ffff */
[----:B------:R-:W-:-:S00]  /*0390*/  NOP ;  /* 0x0000000000007918 */ /* 0x000fc00000000000 */
        /* <DEDUP_REMOVED lines=14> */
.L_x_1:


//--------------------- .nv.constant0.triton_poi_fused_im2col_0 --------------------------
	.section	.nv.constant0.triton_poi_fused_im2col_0,"a",@progbits
	.sectionflags	@""
	.align	4
.nv.constant0.triton_poi_fused_im2col_0:
	.zero		548
